//
// Generated by NVIDIA NVVM Compiler
//
// Compiler Build ID: CL-36424714
// Cuda compilation tools, release 13.0, V13.0.88
// Based on NVVM 20.0.0
//

.version 9.0
.target sm_100
.address_size 64

	// .globl	_Z6addOnePfS_

.visible .entry _Z6addOnePfS_(
	.param .u64 .ptr .align 1 _Z6addOnePfS__param_0,
	.param .u64 .ptr .align 1 _Z6addOnePfS__param_1
)
{
	.reg .b32 	%r<5>;
	.reg .b32 	%f<3>;
	.reg .b64 	%rd<8>;

	ld.param.u64 	%rd1, [_Z6addOnePfS__param_0];
	ld.param.u64 	%rd2, [_Z6addOnePfS__param_1];
	cvta.to.global.u64 	%rd3, %rd1;
	cvta.to.global.u64 	%rd4, %rd2;
	mov.u32 	%r1, %ctaid.x;
	mov.u32 	%r2, %ntid.x;
	mov.u32 	%r3, %tid.x;
	mad.lo.s32 	%r4, %r1, %r2, %r3;
	mul.wide.s32 	%rd5, %r4, 4;
	add.s64 	%rd6, %rd4, %rd5;
	ld.global.f32 	%f1, [%rd6];
	add.f32 	%f2, %f1, 0f3F800000;
	add.s64 	%rd7, %rd3, %rd5;
	st.global.f32 	[%rd7], %f2;
	ret;

}


// ===== COMPILED SASS (sm_100) =====

	.target	sm_100

	.elftype	@"ET_EXEC"


//--------------------- .note.nv.tkinfo           --------------------------
	.section	.note.nv.tkinfo,"",@"SHT_NOTE"
	.sectionflags	@"SHF_NOTE_NV_TKINFO"
	.tkinfo
        /*0018*/ 	.word	0x00000002
        /*0030*/ 	.string	""
        /*0030*/ 	.string	"ptxas"
        /*0030*/ 	.string	"Cuda compilation tools, release 13.0, V13.0.88"
        /*0030*/ 	.string	"Build cuda_13.0.r13.0/compiler.36424714_0"
        /*0030*/ 	.string	"-arch sm_100 -m 64 "



//--------------------- .note.nv.cuinfo           --------------------------
	.section	.note.nv.cuinfo,"",@"SHT_NOTE"
	.sectionflags	@"SHF_NOTE_NV_CUINFO"
        /*0018*/ 	.short	0x0002
        /*001a*/ 	.short	0x0064
        /*001c*/ 	.short	0x0082
	.zero		2


//--------------------- .nv.info                  --------------------------
	.section	.nv.info,"",@"SHT_CUDA_INFO"
	.align	4


	//----- nvinfo : EIATTR_REGCOUNT
	.align		4
        /*0000*/ 	.byte	0x04, 0x2f
        /*0002*/ 	.short	(.L_1 - .L_0)
	.align		4
.L_0:
        /*0004*/ 	.word	index@(_Z6addOnePfS_)
        /*0008*/ 	.word	0x0000000a


	//----- nvinfo : EIATTR_FRAME_SIZE
	.align		4
.L_1:
        /*000c*/ 	.byte	0x04, 0x11
        /*000e*/ 	.short	(.L_3 - .L_2)
	.align		4
.L_2:
        /*0010*/ 	.word	index@(_Z6addOnePfS_)
        /*0014*/ 	.word	0x00000000


	//----- nvinfo : EIATTR_MIN_STACK_SIZE
	.align		4
.L_3:
        /*0018*/ 	.byte	0x04, 0x12
        /*001a*/ 	.short	(.L_5 - .L_4)
	.align		4
.L_4:
        /*001c*/ 	.word	index@(_Z6addOnePfS_)
        /*0020*/ 	.word	0x00000000
.L_5:


//--------------------- .nv.compat                --------------------------
	.section	.nv.compat,"",@"SHT_CUDA_COMPAT_INFO"
	.align	4
        /*0000*/ 	.byte	0x02, 0x09, 0x00, 0x00, 0x02, 0x02, 0x01, 0x00, 0x02, 0x05, 0x05, 0x00, 0x03, 0x07, 0x01, 0x01
        /*0010*/ 	.byte	0x02, 0x03, 0x00, 0x00, 0x02, 0x06, 0x01, 0x00, 0x04, 0x0b, 0x08, 0x00, 0x09, 0x00, 0x00, 0x00
        /*0020*/ 	.byte	0x00, 0x00, 0x00, 0x00


//--------------------- .nv.info._Z6addOnePfS_    --------------------------
	.section	.nv.info._Z6addOnePfS_,"",@"SHT_CUDA_INFO"
	.sectionflags	@""
	.align	4


	//----- nvinfo : EIATTR_CUDA_API_VERSION
	.align		4
        /*0000*/ 	.byte	0x04, 0x37
        /*0002*/ 	.short	(.L_7 - .L_6)
.L_6:
        /*0004*/ 	.word	0x00000082


	//----- nvinfo : EIATTR_KPARAM_INFO
	.align		4
.L_7:
        /*0008*/ 	.byte	0x04, 0x17
        /*000a*/ 	.short	(.L_9 - .L_8)
.L_8:
        /*000c*/ 	.word	0x00000000
        /*0010*/ 	.short	0x0001
        /*0012*/ 	.short	0x0008
        /*0014*/ 	.byte	0x00, 0xf5, 0x21, 0x00


	//----- nvinfo : EIATTR_KPARAM_INFO
	.align		4
.L_9:
        /*0018*/ 	.byte	0x04, 0x17
        /*001a*/ 	.short	(.L_11 - .L_10)
.L_10:
        /*001c*/ 	.word	0x00000000
        /*0020*/ 	.short	0x0000
        /*0022*/ 	.short	0x0000
        /*0024*/ 	.byte	0x00, 0xf5, 0x21, 0x00


	//----- nvinfo : EIATTR_SPARSE_MMA_MASK
	.align		4
.L_11:
        /*0028*/ 	.byte	0x03, 0x50
        /*002a*/ 	.short	0x0000


	//----- nvinfo : EIATTR_MAXREG_COUNT
	.align		4
        /*002c*/ 	.byte	0x03, 0x1b
        /*002e*/ 	.short	0x00ff


	//----- nvinfo : EIATTR_MERCURY_ISA_VERSION
	.align		4
        /*0030*/ 	.byte	0x03, 0x5f
        /*0032*/ 	.short	0x0101


	//----- nvinfo : EIATTR_VRC_CTA_INIT_COUNT
	.align		4
        /*0034*/ 	.byte	0x02, 0x4a
	.zero		1
	.zero		1


	//----- nvinfo : EIATTR_EXIT_INSTR_OFFSETS
	.align		4
        /*0038*/ 	.byte	0x04, 0x1c
        /*003a*/ 	.short	(.L_13 - .L_12)


	//   ....[0]....
.L_12:
        /*003c*/ 	.word	0x000000d0


	//----- nvinfo : EIATTR_CBANK_PARAM_SIZE
	.align		4
.L_13:
        /*0040*/ 	.byte	0x03, 0x19
        /*0042*/ 	.short	0x0010


	//----- nvinfo : EIATTR_PARAM_CBANK
	.align		4
        /*0044*/ 	.byte	0x04, 0x0a
        /*0046*/ 	.short	(.L_15 - .L_14)
	.align		4
.L_14:
        /*0048*/ 	.word	index@(.nv.constant0._Z6addOnePfS_)
        /*004c*/ 	.short	0x0380
        /*004e*/ 	.short	0x0010


	//----- nvinfo : EIATTR_SW_WAR
	.align		4
.L_15:
        /*0050*/ 	.byte	0x04, 0x36
        /*0052*/ 	.short	(.L_17 - .L_16)
.L_16:
        /*0054*/ 	.word	0x00000008
.L_17:


//--------------------- .nv.callgraph             --------------------------
	.section	.nv.callgraph,"",@"SHT_CUDA_CALLGRAPH"
	.align	4
	.sectionentsize	8
	.align		4
        /*0000*/ 	.word	0x00000000
	.align		4
        /*0004*/ 	.word	0xffffffff
	.align		4
        /*0008*/ 	.word	0x00000000
	.align		4
        /*000c*/ 	.word	0xfffffffe
	.align		4
        /*0010*/ 	.word	0x00000000
	.align		4
        /*0014*/ 	.word	0xfffffffd
	.align		4
        /*0018*/ 	.word	0x00000000
	.align		4
        /*001c*/ 	.word	0xfffffffc


//--------------------- .text._Z6addOnePfS_       --------------------------
	.section	.text._Z6addOnePfS_,"ax",@progbits
	.align	128
        .global         _Z6addOnePfS_
        .type           _Z6addOnePfS_,@function
        .size           _Z6addOnePfS_,(.L_x_1 - _Z6addOnePfS_)
        .other          _Z6addOnePfS_,@"STO_CUDA_ENTRY STV_DEFAULT"
_Z6addOnePfS_:
.text._Z6addOnePfS_:
[----:B------:R-:W-:Y:S01]  /*0000*/  LDC R1, c[0x0][0x37c] ;  /* 0x0000df00ff017b82 */ /* 0x000fe20000000800 */
[----:B------:R-:W0:Y:S07]  /*0010*/  S2R R0, SR_TID.X ;  /* 0x0000000000007919 */ /* 0x000e2e0000002100 */
[----:B------:R-:W0:Y:S01]  /*0020*/  S2UR UR6, SR_CTAID.X ;  /* 0x00000000000679c3 */ /* 0x000e220000002500 */
[----:B------:R-:W1:Y:S07]  /*0030*/  LDCU.64 UR4, c[0x0][0x358] ;  /* 0x00006b00ff0477ac */ /* 0x000e6e0008000a00 */
[----:B------:R-:W0:Y:S08]  /*0040*/  LDC R7, c[0x0][0x360] ;  /* 0x0000d800ff077b82 */ /* 0x000e300000000800 */
[----:B------:R-:W2:Y:S08]  /*0050*/  LDC.64 R2, c[0x0][0x388] ;  /* 0x0000e200ff027b82 */ /* 0x000eb00000000a00 */
[----:B------:R-:W3:Y:S01]  /*0060*/  LDC.64 R4, c[0x0][0x380] ;  /* 0x0000e000ff047b82 */ /* 0x000ee20000000a00 */
[----:B0-----:R-:W-:-:S04]  /*0070*/  IMAD R7, R7, UR6, R0 ;  /* 0x0000000607077c24 */ /* 0x001fc8000f8e0200 */
[----:B--2---:R-:W-:-:S06]  /*0080*/  IMAD.WIDE R2, R7, 0x4, R2 ;  /* 0x0000000407027825 */ /* 0x004fcc00078e0202 */
[----:B-1----:R-:W2:Y:S01]  /*0090*/  LDG.E R2, desc[UR4][R2.64] ;  /* 0x0000000402027981 */ /* 0x002ea2000c1e1900 */
[----:B---3--:R-:W-:-:S04]  /*00a0*/  IMAD.WIDE R4, R7, 0x4, R4 ;  /* 0x0000000407047825 */ /* 0x008fc800078e0204 */
[----:B--2---:R-:W-:-:S05]  /*00b0*/  FADD R7, R2, 1 ;  /* 0x3f80000002077421 */ /* 0x004fca0000000000 */
[----:B------:R-:W-:Y:S01]  /*00c0*/  STG.E desc[UR4][R4.64], R7 ;  /* 0x0000000704007986 */ /* 0x000fe2000c101904 */
[----:B------:R-:W-:Y:S05]  /*00d0*/  EXIT ;  /* 0x000000000000794d */ /* 0x000fea0003800000 */
.L_x_0:
[----:B------:R-:W-:-:S00]  /*00e0*/  BRA `(.L_x_0) ;  /* 0xfffffffc00fc7947 */ /* 0x000fc0000383ffff */
[----:B------:R-:W-:-:S00]  /*00f0*/  NOP ;  /* 0x0000000000007918 */ /* 0x000fc00000000000 */
        /* <DEDUP_REMOVED lines=8> */
.L_x_1:


//--------------------- .nv.shared.reserved.0     --------------------------
	.section	.nv.shared.reserved.0,"aw",@nobits
	.weak		__nv_reservedSMEM_offset_0_alias
	.size		__nv_reservedSMEM_offset_0_alias, 0, 64
	.other		__nv_reservedSMEM_offset_0_alias,@"STO_CUDA_RESERVED_SHARED STV_DEFAULT"
__nv_reservedSMEM_offset_0_alias:
	.zero		0
	.zero		64


//--------------------- .nv.constant0._Z6addOnePfS_ --------------------------
	.section	.nv.constant0._Z6addOnePfS_,"a",@progbits
	.sectionflags	@""
	.align	4
.nv.constant0._Z6addOnePfS_:
	.zero		912


//--------------------- SYMBOLS --------------------------

	.type		.nv.reservedSmem.offset0,@object
	.size		.nv.reservedSmem.offset0,0x4
